//
// Generated by NVIDIA NVVM Compiler
//
// Compiler Build ID: CL-36424714
// Cuda compilation tools, release 13.0, V13.0.88
// Based on NVVM 20.0.0
//

.version 9.0
.target sm_100
.address_size 64

	// .globl	_Z20matrixMultiplicationPfS_S_ii

.visible .entry _Z20matrixMultiplicationPfS_S_ii(
	.param .u64 .ptr .align 1 _Z20matrixMultiplicationPfS_S_ii_param_0,
	.param .u64 .ptr .align 1 _Z20matrixMultiplicationPfS_S_ii_param_1,
	.param .u64 .ptr .align 1 _Z20matrixMultiplicationPfS_S_ii_param_2,
	.param .u32 _Z20matrixMultiplicationPfS_S_ii_param_3,
	.param .u32 _Z20matrixMultiplicationPfS_S_ii_param_4
)
{
	.reg .pred 	%p<12>;
	.reg .b32 	%r<81>;
	.reg .b32 	%f<67>;
	.reg .b64 	%rd<48>;

	ld.param.u64 	%rd5, [_Z20matrixMultiplicationPfS_S_ii_param_0];
	ld.param.u64 	%rd6, [_Z20matrixMultiplicationPfS_S_ii_param_1];
	ld.param.u64 	%rd4, [_Z20matrixMultiplicationPfS_S_ii_param_2];
	ld.param.u32 	%r44, [_Z20matrixMultiplicationPfS_S_ii_param_3];
	ld.param.u32 	%r45, [_Z20matrixMultiplicationPfS_S_ii_param_4];
	cvta.to.global.u64 	%rd1, %rd6;
	cvta.to.global.u64 	%rd2, %rd5;
	mov.u32 	%r46, %ctaid.x;
	mov.u32 	%r47, %ntid.x;
	mov.u32 	%r48, %tid.x;
	mad.lo.s32 	%r1, %r46, %r47, %r48;
	mov.u32 	%r49, %ctaid.y;
	mov.u32 	%r50, %ntid.y;
	mul.lo.s32 	%r2, %r49, %r50;
	mov.u32 	%r3, %tid.y;
	add.s32 	%r51, %r2, %r3;
	setp.ge.s32 	%p1, %r1, %r44;
	setp.ge.s32 	%p2, %r51, %r45;
	or.pred  	%p3, %p1, %p2;
	@%p3 bra 	$L__BB0_13;
	mul.lo.s32 	%r5, %r45, %r1;
	and.b32  	%r6, %r45, 7;
	setp.lt.u32 	%p4, %r45, 8;
	mov.f32 	%f66, 0f00000000;
	mov.b32 	%r79, 0;
	@%p4 bra 	$L__BB0_4;
	and.b32  	%r79, %r45, 2147483640;
	neg.s32 	%r77, %r79;
	add.s32 	%r53, %r3, %r45;
	add.s32 	%r76, %r53, %r2;
	shl.b32 	%r10, %r45, 3;
	shl.b32 	%r54, %r45, 1;
	add.s32 	%r75, %r51, %r54;
	mad.lo.s32 	%r74, %r45, 3, %r51;
	shl.b32 	%r55, %r45, 2;
	add.s32 	%r73, %r51, %r55;
	mad.lo.s32 	%r72, %r45, 5, %r51;
	mad.lo.s32 	%r71, %r45, 6, %r51;
	mad.lo.s32 	%r70, %r45, 7, %r51;
	add.s64 	%rd3, %rd2, 16;
	mov.f32 	%f66, 0f00000000;
	mov.u32 	%r68, %r5;
	mov.u32 	%r69, %r51;
$L__BB0_3:
	.pragma "nounroll";
	mul.wide.s32 	%rd7, %r68, 4;
	add.s64 	%rd8, %rd3, %rd7;
	ld.global.f32 	%f16, [%rd8+-16];
	mul.wide.u32 	%rd9, %r69, 4;
	add.s64 	%rd10, %rd1, %rd9;
	ld.global.f32 	%f17, [%rd10];
	fma.rn.f32 	%f18, %f16, %f17, %f66;
	ld.global.f32 	%f19, [%rd8+-12];
	mul.wide.u32 	%rd11, %r76, 4;
	add.s64 	%rd12, %rd1, %rd11;
	ld.global.f32 	%f20, [%rd12];
	fma.rn.f32 	%f21, %f19, %f20, %f18;
	ld.global.f32 	%f22, [%rd8+-8];
	mul.wide.u32 	%rd13, %r75, 4;
	add.s64 	%rd14, %rd1, %rd13;
	ld.global.f32 	%f23, [%rd14];
	fma.rn.f32 	%f24, %f22, %f23, %f21;
	ld.global.f32 	%f25, [%rd8+-4];
	mul.wide.u32 	%rd15, %r74, 4;
	add.s64 	%rd16, %rd1, %rd15;
	ld.global.f32 	%f26, [%rd16];
	fma.rn.f32 	%f27, %f25, %f26, %f24;
	ld.global.f32 	%f28, [%rd8];
	mul.wide.u32 	%rd17, %r73, 4;
	add.s64 	%rd18, %rd1, %rd17;
	ld.global.f32 	%f29, [%rd18];
	fma.rn.f32 	%f30, %f28, %f29, %f27;
	ld.global.f32 	%f31, [%rd8+4];
	mul.wide.u32 	%rd19, %r72, 4;
	add.s64 	%rd20, %rd1, %rd19;
	ld.global.f32 	%f32, [%rd20];
	fma.rn.f32 	%f33, %f31, %f32, %f30;
	ld.global.f32 	%f34, [%rd8+8];
	mul.wide.u32 	%rd21, %r71, 4;
	add.s64 	%rd22, %rd1, %rd21;
	ld.global.f32 	%f35, [%rd22];
	fma.rn.f32 	%f36, %f34, %f35, %f33;
	ld.global.f32 	%f37, [%rd8+12];
	mul.wide.u32 	%rd23, %r70, 4;
	add.s64 	%rd24, %rd1, %rd23;
	ld.global.f32 	%f38, [%rd24];
	fma.rn.f32 	%f66, %f37, %f38, %f36;
	add.s32 	%r77, %r77, 8;
	add.s32 	%r76, %r76, %r10;
	add.s32 	%r75, %r75, %r10;
	add.s32 	%r74, %r74, %r10;
	add.s32 	%r73, %r73, %r10;
	add.s32 	%r72, %r72, %r10;
	add.s32 	%r71, %r71, %r10;
	add.s32 	%r70, %r70, %r10;
	add.s32 	%r69, %r69, %r10;
	add.s32 	%r68, %r68, 8;
	setp.ne.s32 	%p5, %r77, 0;
	@%p5 bra 	$L__BB0_3;
$L__BB0_4:
	setp.eq.s32 	%p6, %r6, 0;
	@%p6 bra 	$L__BB0_12;
	and.b32  	%r38, %r45, 3;
	setp.lt.u32 	%p7, %r6, 4;
	@%p7 bra 	$L__BB0_7;
	add.s32 	%r56, %r79, %r5;
	mul.wide.s32 	%rd25, %r56, 4;
	add.s64 	%rd26, %rd2, %rd25;
	ld.global.f32 	%f40, [%rd26];
	mad.lo.s32 	%r57, %r79, %r45, %r51;
	mul.wide.u32 	%rd27, %r57, 4;
	add.s64 	%rd28, %rd1, %rd27;
	ld.global.f32 	%f41, [%rd28];
	fma.rn.f32 	%f42, %f40, %f41, %f66;
	ld.global.f32 	%f43, [%rd26+4];
	add.s32 	%r58, %r57, %r45;
	mul.wide.u32 	%rd29, %r58, 4;
	add.s64 	%rd30, %rd1, %rd29;
	ld.global.f32 	%f44, [%rd30];
	fma.rn.f32 	%f45, %f43, %f44, %f42;
	ld.global.f32 	%f46, [%rd26+8];
	add.s32 	%r59, %r58, %r45;
	mul.wide.u32 	%rd31, %r59, 4;
	add.s64 	%rd32, %rd1, %rd31;
	ld.global.f32 	%f47, [%rd32];
	fma.rn.f32 	%f48, %f46, %f47, %f45;
	ld.global.f32 	%f49, [%rd26+12];
	add.s32 	%r60, %r59, %r45;
	mul.wide.u32 	%rd33, %r60, 4;
	add.s64 	%rd34, %rd1, %rd33;
	ld.global.f32 	%f50, [%rd34];
	fma.rn.f32 	%f66, %f49, %f50, %f48;
	add.s32 	%r79, %r79, 4;
$L__BB0_7:
	setp.eq.s32 	%p8, %r38, 0;
	@%p8 bra 	$L__BB0_12;
	setp.eq.s32 	%p9, %r38, 1;
	@%p9 bra 	$L__BB0_10;
	add.s32 	%r61, %r79, %r5;
	mul.wide.s32 	%rd35, %r61, 4;
	add.s64 	%rd36, %rd2, %rd35;
	ld.global.f32 	%f52, [%rd36];
	mad.lo.s32 	%r62, %r79, %r45, %r51;
	mul.wide.u32 	%rd37, %r62, 4;
	add.s64 	%rd38, %rd1, %rd37;
	ld.global.f32 	%f53, [%rd38];
	fma.rn.f32 	%f54, %f52, %f53, %f66;
	ld.global.f32 	%f55, [%rd36+4];
	add.s32 	%r63, %r62, %r45;
	mul.wide.u32 	%rd39, %r63, 4;
	add.s64 	%rd40, %rd1, %rd39;
	ld.global.f32 	%f56, [%rd40];
	fma.rn.f32 	%f66, %f55, %f56, %f54;
	add.s32 	%r79, %r79, 2;
$L__BB0_10:
	and.b32  	%r64, %r45, 1;
	setp.eq.b32 	%p10, %r64, 1;
	not.pred 	%p11, %p10;
	@%p11 bra 	$L__BB0_12;
	add.s32 	%r65, %r79, %r5;
	mul.wide.s32 	%rd41, %r65, 4;
	add.s64 	%rd42, %rd2, %rd41;
	ld.global.f32 	%f57, [%rd42];
	mad.lo.s32 	%r66, %r79, %r45, %r51;
	mul.wide.u32 	%rd43, %r66, 4;
	add.s64 	%rd44, %rd1, %rd43;
	ld.global.f32 	%f58, [%rd44];
	fma.rn.f32 	%f66, %f57, %f58, %f66;
$L__BB0_12:
	add.s32 	%r67, %r5, %r51;
	cvta.to.global.u64 	%rd45, %rd4;
	mul.wide.s32 	%rd46, %r67, 4;
	add.s64 	%rd47, %rd45, %rd46;
	st.global.f32 	[%rd47], %f66;
$L__BB0_13:
	ret;

}


// ===== COMPILED SASS (sm_100) =====

	.target	sm_100

	.elftype	@"ET_EXEC"


//--------------------- .note.nv.tkinfo           --------------------------
	.section	.note.nv.tkinfo,"",@"SHT_NOTE"
	.sectionflags	@"SHF_NOTE_NV_TKINFO"
	.tkinfo
        /*0018*/ 	.word	0x00000002
        /*0030*/ 	.string	""
        /*0030*/ 	.string	"ptxas"
        /*0030*/ 	.string	"Cuda compilation tools, release 13.0, V13.0.88"
        /*0030*/ 	.string	"Build cuda_13.0.r13.0/compiler.36424714_0"
        /*0030*/ 	.string	"-arch sm_100 -m 64 "



//--------------------- .note.nv.cuinfo           --------------------------
	.section	.note.nv.cuinfo,"",@"SHT_NOTE"
	.sectionflags	@"SHF_NOTE_NV_CUINFO"
        /*0018*/ 	.short	0x0002
        /*001a*/ 	.short	0x0064
        /*001c*/ 	.short	0x0082
	.zero		2


//--------------------- .nv.info                  --------------------------
	.section	.nv.info,"",@"SHT_CUDA_INFO"
	.align	4


	//----- nvinfo : EIATTR_REGCOUNT
	.align		4
        /*0000*/ 	.byte	0x04, 0x2f
        /*0002*/ 	.short	(.L_1 - .L_0)
	.align		4
.L_0:
        /*0004*/ 	.word	index@(_Z20matrixMultiplicationPfS_S_ii)
        /*0008*/ 	.word	0x00000020


	//----- nvinfo : EIATTR_FRAME_SIZE
	.align		4
.L_1:
        /*000c*/ 	.byte	0x04, 0x11
        /*000e*/ 	.short	(.L_3 - .L_2)
	.align		4
.L_2:
        /*0010*/ 	.word	index@(_Z20matrixMultiplicationPfS_S_ii)
        /*0014*/ 	.word	0x00000000


	//----- nvinfo : EIATTR_MIN_STACK_SIZE
	.align		4
.L_3:
        /*0018*/ 	.byte	0x04, 0x12
        /*001a*/ 	.short	(.L_5 - .L_4)
	.align		4
.L_4:
        /*001c*/ 	.word	index@(_Z20matrixMultiplicationPfS_S_ii)
        /*0020*/ 	.word	0x00000000
.L_5:


//--------------------- .nv.compat                --------------------------
	.section	.nv.compat,"",@"SHT_CUDA_COMPAT_INFO"
	.align	4
        /*0000*/ 	.byte	0x02, 0x09, 0x00, 0x00, 0x02, 0x02, 0x01, 0x00, 0x02, 0x05, 0x05, 0x00, 0x03, 0x07, 0x01, 0x01
        /*0010*/ 	.byte	0x02, 0x03, 0x00, 0x00, 0x02, 0x06, 0x01, 0x00, 0x04, 0x0b, 0x08, 0x00, 0x09, 0x00, 0x00, 0x00
        /*0020*/ 	.byte	0x00, 0x00, 0x00, 0x00


//--------------------- .nv.info._Z20matrixMultiplicationPfS_S_ii --------------------------
	.section	.nv.info._Z20matrixMultiplicationPfS_S_ii,"",@"SHT_CUDA_INFO"
	.sectionflags	@""
	.align	4


	//----- nvinfo : EIATTR_CUDA_API_VERSION
	.align		4
        /*0000*/ 	.byte	0x04, 0x37
        /*0002*/ 	.short	(.L_7 - .L_6)
.L_6:
        /*0004*/ 	.word	0x00000082


	//----- nvinfo : EIATTR_KPARAM_INFO
	.align		4
.L_7:
        /*0008*/ 	.byte	0x04, 0x17
        /*000a*/ 	.short	(.L_9 - .L_8)
.L_8:
        /*000c*/ 	.word	0x00000000
        /*0010*/ 	.short	0x0004
        /*0012*/ 	.short	0x001c
        /*0014*/ 	.byte	0x00, 0xf0, 0x11, 0x00


	//----- nvinfo : EIATTR_KPARAM_INFO
	.align		4
.L_9:
        /*0018*/ 	.byte	0x04, 0x17
        /*001a*/ 	.short	(.L_11 - .L_10)
.L_10:
        /*001c*/ 	.word	0x00000000
        /*0020*/ 	.short	0x0003
        /*0022*/ 	.short	0x0018
        /*0024*/ 	.byte	0x00, 0xf0, 0x11, 0x00


	//----- nvinfo : EIATTR_KPARAM_INFO
	.align		4
.L_11:
        /*0028*/ 	.byte	0x04, 0x17
        /*002a*/ 	.short	(.L_13 - .L_12)
.L_12:
        /*002c*/ 	.word	0x00000000
        /*0030*/ 	.short	0x0002
        /*0032*/ 	.short	0x0010
        /*0034*/ 	.byte	0x00, 0xf5, 0x21, 0x00


	//----- nvinfo : EIATTR_KPARAM_INFO
	.align		4
.L_13:
        /*0038*/ 	.byte	0x04, 0x17
        /*003a*/ 	.short	(.L_15 - .L_14)
.L_14:
        /*003c*/ 	.word	0x00000000
        /*0040*/ 	.short	0x0001
        /*0042*/ 	.short	0x0008
        /*0044*/ 	.byte	0x00, 0xf5, 0x21, 0x00


	//----- nvinfo : EIATTR_KPARAM_INFO
	.align		4
.L_15:
        /*0048*/ 	.byte	0x04, 0x17
        /*004a*/ 	.short	(.L_17 - .L_16)
.L_16:
        /*004c*/ 	.word	0x00000000
        /*0050*/ 	.short	0x0000
        /*0052*/ 	.short	0x0000
        /*0054*/ 	.byte	0x00, 0xf5, 0x21, 0x00


	//----- nvinfo : EIATTR_SPARSE_MMA_MASK
	.align		4
.L_17:
        /*0058*/ 	.byte	0x03, 0x50
        /*005a*/ 	.short	0x0000


	//----- nvinfo : EIATTR_MAXREG_COUNT
	.align		4
        /*005c*/ 	.byte	0x03, 0x1b
        /*005e*/ 	.short	0x00ff


	//----- nvinfo : EIATTR_MERCURY_ISA_VERSION
	.align		4
        /*0060*/ 	.byte	0x03, 0x5f
        /*0062*/ 	.short	0x0101


	//----- nvinfo : EIATTR_VRC_CTA_INIT_COUNT
	.align		4
        /*0064*/ 	.byte	0x02, 0x4a
	.zero		1
	.zero		1


	//----- nvinfo : EIATTR_EXIT_INSTR_OFFSETS
	.align		4
        /*0068*/ 	.byte	0x04, 0x1c
        /*006a*/ 	.short	(.L_19 - .L_18)


	//   ....[0]....
.L_18:
        /*006c*/ 	.word	0x000000d0


	//   ....[1]....
        /*0070*/ 	.word	0x00000930


	//----- nvinfo : EIATTR_CBANK_PARAM_SIZE
	.align		4
.L_19:
        /*0074*/ 	.byte	0x03, 0x19
        /*0076*/ 	.short	0x0020


	//----- nvinfo : EIATTR_PARAM_CBANK
	.align		4
        /*0078*/ 	.byte	0x04, 0x0a
        /*007a*/ 	.short	(.L_21 - .L_20)
	.align		4
.L_20:
        /*007c*/ 	.word	index@(.nv.constant0._Z20matrixMultiplicationPfS_S_ii)
        /*0080*/ 	.short	0x0380
        /*0082*/ 	.short	0x0020


	//----- nvinfo : EIATTR_SW_WAR
	.align		4
.L_21:
        /*0084*/ 	.byte	0x04, 0x36
        /*0086*/ 	.short	(.L_23 - .L_22)
.L_22:
        /*0088*/ 	.word	0x00000008
.L_23:


//--------------------- .nv.callgraph             --------------------------
	.section	.nv.callgraph,"",@"SHT_CUDA_CALLGRAPH"
	.align	4
	.sectionentsize	8
	.align		4
        /*0000*/ 	.word	0x00000000
	.align		4
        /*0004*/ 	.word	0xffffffff
	.align		4
        /*0008*/ 	.word	0x00000000
	.align		4
        /*000c*/ 	.word	0xfffffffe
	.align		4
        /*0010*/ 	.word	0x00000000
	.align		4
        /*0014*/ 	.word	0xfffffffd
	.align		4
        /*0018*/ 	.word	0x00000000
	.align		4
        /*001c*/ 	.word	0xfffffffc


//--------------------- .text._Z20matrixMultiplicationPfS_S_ii --------------------------
	.section	.text._Z20matrixMultiplicationPfS_S_ii,"ax",@progbits
	.align	128
        .global         _Z20matrixMultiplicationPfS_S_ii
        .type           _Z20matrixMultiplicationPfS_S_ii,@function
        .size           _Z20matrixMultiplicationPfS_S_ii,(.L_x_5 - _Z20matrixMultiplicationPfS_S_ii)
        .other          _Z20matrixMultiplicationPfS_S_ii,@"STO_CUDA_ENTRY STV_DEFAULT"
_Z20matrixMultiplicationPfS_S_ii:
.text._Z20matrixMultiplicationPfS_S_ii:
[----:B------:R-:W-:Y:S01]  /*0000*/  LDC R1, c[0x0][0x37c] ;  /* 0x0000df00ff017b82 */ /* 0x000fe20000000800 */
[----:B------:R-:W0:Y:S07]  /*0010*/  S2R R8, SR_TID.Y ;  /* 0x0000000000087919 */ /* 0x000e2e0000002200 */
[----:B------:R-:W1:Y:S01]  /*0020*/  S2UR UR4, SR_CTAID.Y ;  /* 0x00000000000479c3 */ /* 0x000e620000002600 */
[----:B------:R-:W2:Y:S07]  /*0030*/  S2R R4, SR_TID.X ;  /* 0x0000000000047919 */ /* 0x000eae0000002100 */
[----:B------:R-:W2:Y:S01]  /*0040*/  LDC R5, c[0x0][0x360] ;  /* 0x0000d800ff057b82 */ /* 0x000ea20000000800 */
[----:B------:R-:W1:Y:S07]  /*0050*/  LDCU UR5, c[0x0][0x364] ;  /* 0x00006c80ff0577ac */ /* 0x000e6e0008000800 */
[----:B------:R-:W2:Y:S08]  /*0060*/  S2UR UR6, SR_CTAID.X ;  /* 0x00000000000679c3 */ /* 0x000eb00000002500 */
[----:B------:R-:W3:Y:S01]  /*0070*/  LDC.64 R2, c[0x0][0x398] ;  /* 0x0000e600ff027b82 */ /* 0x000ee20000000a00 */
[----:B-1----:R-:W-:-:S06]  /*0080*/  UIMAD UR4, UR4, UR5, URZ ;  /* 0x00000005040472a4 */ /* 0x002fcc000f8e02ff */
[----:B0-----:R-:W-:Y:S01]  /*0090*/  IADD3 R0, PT, PT, R8, UR4, RZ ;  /* 0x0000000408007c10 */ /* 0x001fe2000fffe0ff */
[----:B--2---:R-:W-:-:S03]  /*00a0*/  IMAD R5, R5, UR6, R4 ;  /* 0x0000000605057c24 */ /* 0x004fc6000f8e0204 */
[----:B---3--:R-:W-:-:S04]  /*00b0*/  ISETP.GE.AND P0, PT, R0, R3, PT ;  /* 0x000000030000720c */ /* 0x008fc80003f06270 */
[----:B------:R-:W-:-:S13]  /*00c0*/  ISETP.GE.OR P0, PT, R5, R2, P0 ;  /* 0x000000020500720c */ /* 0x000fda0000706670 */
[----:B------:R-:W-:Y:S05]  /*00d0*/  @P0 EXIT ;  /* 0x000000000000094d */ /* 0x000fea0003800000 */
[C---:B------:R-:W-:Y:S01]  /*00e0*/  ISETP.GE.U32.AND P1, PT, R3.reuse, 0x8, PT ;  /* 0x000000080300780c */ /* 0x040fe20003f26070 */
[----:B------:R-:W0:Y:S01]  /*00f0*/  LDCU.64 UR8, c[0x0][0x358] ;  /* 0x00006b00ff0877ac */ /* 0x000e220008000a00 */
[----:B------:R-:W-:Y:S01]  /*0100*/  LOP3.LUT R2, R3, 0x7, RZ, 0xc0, !PT ;  /* 0x0000000703027812 */ /* 0x000fe200078ec0ff */
[----:B------:R-:W-:Y:S02]  /*0110*/  HFMA2 R15, -RZ, RZ, 0, 0 ;  /* 0x00000000ff0f7431 */ /* 0x000fe400000001ff */
[----:B------:R-:W-:Y:S01]  /*0120*/  IMAD R5, R5, R3, RZ ;  /* 0x0000000305057224 */ /* 0x000fe200078e02ff */
[----:B------:R-:W-:Y:S02]  /*0130*/  MOV R6, RZ ;  /* 0x000000ff00067202 */ /* 0x000fe40000000f00 */
[----:B------:R-:W-:-:S05]  /*0140*/  ISETP.NE.AND P0, PT, R2, RZ, PT ;  /* 0x000000ff0200720c */ /* 0x000fca0003f05270 */
[----:B------:R-:W-:Y:S08]  /*0150*/  @!P1 BRA `(.L_x_0) ;  /* 0x0000000000fc9947 */ /* 0x000ff00003800000 */
[----:B------:R-:W1:Y:S01]  /*0160*/  LDCU.64 UR6, c[0x0][0x380] ;  /* 0x00007000ff0677ac */ /* 0x000e620008000a00 */
[C---:B------:R-:W-:Y:S01]  /*0170*/  LOP3.LUT R6, R3.reuse, 0x7ffffff8, RZ, 0xc0, !PT ;  /* 0x7ffffff803067812 */ /* 0x040fe200078ec0ff */
[C-C-:B------:R-:W-:Y:S01]  /*0180*/  IMAD R10, R3.reuse, 0x3, R0.reuse ;  /* 0x00000003030a7824 */ /* 0x140fe200078e0200 */
[CC--:B------:R-:W-:Y:S01]  /*0190*/  LEA R4, R3.reuse, R0.reuse, 0x1 ;  /* 0x0000000003047211 */ /* 0x0c0fe200078e08ff */
[C-C-:B------:R-:W-:Y:S01]  /*01a0*/  IMAD R14, R3.reuse, 0x5, R0.reuse ;  /* 0x00000005030e7824 */ /* 0x140fe200078e0200 */
[CC--:B------:R-:W-:Y:S01]  /*01b0*/  LEA R12, R3.reuse, R0.reuse, 0x2 ;  /* 0x00000000030c7211 */ /* 0x0c0fe200078e10ff */
[C-C-:B------:R-:W-:Y:S01]  /*01c0*/  IMAD R16, R3.reuse, 0x6, R0.reuse ;  /* 0x0000000603107824 */ /* 0x140fe200078e0200 */
[----:B------:R-:W-:Y:S01]  /*01d0*/  MOV R15, RZ ;  /* 0x000000ff000f7202 */ /* 0x000fe20000000f00 */
[----:B------:R-:W-:Y:S01]  /*01e0*/  IMAD R7, R3, 0x7, R0 ;  /* 0x0000000703077824 */ /* 0x000fe200078e0200 */
[----:B------:R-:W-:Y:S02]  /*01f0*/  MOV R13, R5 ;  /* 0x00000005000d7202 */ /* 0x000fe40000000f00 */
[----:B------:R-:W-:-:S02]  /*0200*/  MOV R9, R0 ;  /* 0x0000000000097202 */ /* 0x000fc40000000f00 */
[----:B------:R-:W-:Y:S02]  /*0210*/  IADD3 R11, PT, PT, -R6, RZ, RZ ;  /* 0x000000ff060b7210 */ /* 0x000fe40007ffe1ff */
[----:B------:R-:W-:Y:S01]  /*0220*/  IADD3 R8, PT, PT, R3, UR4, R8 ;  /* 0x0000000403087c10 */ /* 0x000fe2000fffe008 */
[----:B-1----:R-:W-:-:S04]  /*0230*/  UIADD3 UR5, UP0, UPT, UR6, 0x10, URZ ;  /* 0x0000001006057890 */ /* 0x002fc8000ff1e0ff */
[----:B------:R-:W-:-:S12]  /*0240*/  UIADD3.X UR4, UPT, UPT, URZ, UR7, URZ, UP0, !UPT ;  /* 0x00000007ff047290 */ /* 0x000fd800087fe4ff */
.L_x_1:
[----:B------:R-:W1:Y:S01]  /*0250*/  LDC.64 R18, c[0x0][0x388] ;  /* 0x0000e200ff127b82 */ /* 0x000e620000000a00 */
[----:B------:R-:W-:Y:S02]  /*0260*/  MOV R20, UR5 ;  /* 0x0000000500147c02 */ /* 0x000fe40008000f00 */
[----:B------:R-:W-:-:S03]  /*0270*/  MOV R21, UR4 ;  /* 0x0000000400157c02 */ /* 0x000fc60008000f00 */
[----:B------:R-:W-:-:S05]  /*0280*/  IMAD.WIDE R20, R13, 0x4, R20 ;  /* 0x000000040d147825 */ /* 0x000fca00078e0214 */
[----:B0-----:R-:W2:Y:S04]  /*0290*/  LDG.E R26, desc[UR8][R20.64+-0x10] ;  /* 0xfffff008141a7981 */ /* 0x001ea8000c1e1900 */
[----:B------:R-:W3:Y:S04]  /*02a0*/  LDG.E R17, desc[UR8][R20.64+-0xc] ;  /* 0xfffff40814117981 */ /* 0x000ee8000c1e1900 */
[----:B------:R-:W4:Y:S01]  /*02b0*/  LDG.E R27, desc[UR8][R20.64+-0x4] ;  /* 0xfffffc08141b7981 */ /* 0x000f22000c1e1900 */
[----:B-1----:R-:W-:-:S06]  /*02c0*/  IMAD.WIDE.U32 R24, R9, 0x4, R18 ;  /* 0x0000000409187825 */ /* 0x002fcc00078e0012 */
[----:B------:R-:W2:Y:S01]  /*02d0*/  LDG.E R24, desc[UR8][R24.64] ;  /* 0x0000000818187981 */ /* 0x000ea2000c1e1900 */
[----:B------:R-:W-:-:S04]  /*02e0*/  IMAD.WIDE.U32 R22, R8, 0x4, R18 ;  /* 0x0000000408167825 */ /* 0x000fc800078e0012 */
[----:B------:R-:W-:-:S06]  /*02f0*/  IMAD.WIDE.U32 R28, R4, 0x4, R18 ;  /* 0x00000004041c7825 */ /* 0x000fcc00078e0012 */
[----:B------:R-:W5:Y:S04]  /*0300*/  LDG.E R28, desc[UR8][R28.64] ;  /* 0x000000081c1c7981 */ /* 0x000f68000c1e1900 */
[----:B------:R-:W4:Y:S01]  /*0310*/  LDG.E R29, desc[UR8][R20.64+0xc] ;  /* 0x00000c08141d7981 */ /* 0x000f22000c1e1900 */
[----:B--2---:R-:W-:-:S03]  /*0320*/  FFMA R15, R26, R24, R15 ;  /* 0x000000181a0f7223 */ /* 0x004fc6000000000f */
[----:B------:R0:W3:Y:S04]  /*0330*/  LDG.E R26, desc[UR8][R22.64] ;  /* 0x00000008161a7981 */ /* 0x0000e8000c1e1900 */
[----:B------:R-:W5:Y:S01]  /*0340*/  LDG.E R24, desc[UR8][R20.64+-0x8] ;  /* 0xfffff80814187981 */ /* 0x000f62000c1e1900 */
[----:B0-----:R-:W-:-:S06]  /*0350*/  IMAD.WIDE.U32 R22, R10, 0x4, R18 ;  /* 0x000000040a167825 */ /* 0x001fcc00078e0012 */
[----:B------:R-:W4:Y:S01]  /*0360*/  LDG.E R22, desc[UR8][R22.64] ;  /* 0x0000000816167981 */ /* 0x000f22000c1e1900 */
[----:B---3--:R-:W-:-:S03]  /*0370*/  FFMA R15, R17, R26, R15 ;  /* 0x0000001a110f7223 */ /* 0x008fc6000000000f */
[----:B------:R-:W2:Y:S01]  /*0380*/  LDG.E R17, desc[UR8][R20.64+0x8] ;  /* 0x0000080814117981 */ /* 0x000ea2000c1e1900 */
[----:B-----5:R-:W-:Y:S01]  /*0390*/  FFMA R26, R24, R28, R15 ;  /* 0x0000001c181a7223 */ /* 0x020fe2000000000f */
[----:B------:R-:W-:Y:S02]  /*03a0*/  IMAD.WIDE.U32 R24, R12, 0x4, R18 ;  /* 0x000000040c187825 */ /* 0x000fe400078e0012 */
[----:B------:R-:W3:Y:S02]  /*03b0*/  LDG.E R28, desc[UR8][R20.64] ;  /* 0x00000008141c7981 */ /* 0x000ee4000c1e1900 */
[----:B----4-:R-:W-:Y:S01]  /*03c0*/  FFMA R15, R27, R22, R26 ;  /* 0x000000161b0f7223 */ /* 0x010fe2000000001a */
[--C-:B------:R-:W-:Y:S01]  /*03d0*/  IMAD.WIDE.U32 R22, R14, 0x4, R18.reuse ;  /* 0x000000040e167825 */ /* 0x100fe200078e0012 */
[----:B------:R0:W3:Y:S04]  /*03e0*/  LDG.E R27, desc[UR8][R24.64] ;  /* 0x00000008181b7981 */ /* 0x0000e8000c1e1900 */
[----:B------:R-:W4:Y:S04]  /*03f0*/  LDG.E R26, desc[UR8][R20.64+0x4] ;  /* 0x00000408141a7981 */ /* 0x000f28000c1e1900 */
[----:B------:R-:W4:Y:S01]  /*0400*/  LDG.E R23, desc[UR8][R22.64] ;  /* 0x0000000816177981 */ /* 0x000f22000c1e1900 */
[----:B0-----:R-:W-:-:S04]  /*0410*/  IMAD.WIDE.U32 R24, R16, 0x4, R18 ;  /* 0x0000000410187825 */ /* 0x001fc800078e0012 */
[----:B------:R-:W-:Y:S02]  /*0420*/  IMAD.WIDE.U32 R18, R7, 0x4, R18 ;  /* 0x0000000407127825 */ /* 0x000fe400078e0012 */
[----:B------:R-:W2:Y:S04]  /*0430*/  LDG.E R24, desc[UR8][R24.64] ;  /* 0x0000000818187981 */ /* 0x000ea8000c1e1900 */
[----:B------:R-:W5:Y:S01]  /*0440*/  LDG.E R18, desc[UR8][R18.64] ;  /* 0x0000000812127981 */ /* 0x000f62000c1e1900 */
[----:B------:R-:W-:-:S04]  /*0450*/  IADD3 R11, PT, PT, R11, 0x8, RZ ;  /* 0x000000080b0b7810 */ /* 0x000fc80007ffe0ff */
[----:B------:R-:W-:Y:S02]  /*0460*/  ISETP.NE.AND P1, PT, R11, RZ, PT ;  /* 0x000000ff0b00720c */ /* 0x000fe40003f25270 */
[C---:B------:R-:W-:Y:S02]  /*0470*/  LEA R8, R3.reuse, R8, 0x3 ;  /* 0x0000000803087211 */ /* 0x040fe400078e18ff */
[C---:B------:R-:W-:Y:S02]  /*0480*/  LEA R4, R3.reuse, R4, 0x3 ;  /* 0x0000000403047211 */ /* 0x040fe400078e18ff */
[C---:B------:R-:W-:Y:S02]  /*0490*/  LEA R10, R3.reuse, R10, 0x3 ;  /* 0x0000000a030a7211 */ /* 0x040fe400078e18ff */
[C---:B------:R-:W-:Y:S02]  /*04a0*/  LEA R12, R3.reuse, R12, 0x3 ;  /* 0x0000000c030c7211 */ /* 0x040fe400078e18ff */
[----:B------:R-:W-:-:S02]  /*04b0*/  LEA R14, R3, R14, 0x3 ;  /* 0x0000000e030e7211 */ /* 0x000fc400078e18ff */
[C---:B------:R-:W-:Y:S02]  /*04c0*/  LEA R16, R3.reuse, R16, 0x3 ;  /* 0x0000001003107211 */ /* 0x040fe400078e18ff */
[C---:B------:R-:W-:Y:S02]  /*04d0*/  LEA R7, R3.reuse, R7, 0x3 ;  /* 0x0000000703077211 */ /* 0x040fe400078e18ff */
[----:B------:R-:W-:Y:S02]  /*04e0*/  LEA R9, R3, R9, 0x3 ;  /* 0x0000000903097211 */ /* 0x000fe400078e18ff */
[----:B------:R-:W-:Y:S01]  /*04f0*/  IADD3 R13, PT, PT, R13, 0x8, RZ ;  /* 0x000000080d0d7810 */ /* 0x000fe20007ffe0ff */
[----:B---3--:R-:W-:-:S04]  /*0500*/  FFMA R15, R28, R27, R15 ;  /* 0x0000001b1c0f7223 */ /* 0x008fc8000000000f */
[----:B----4-:R-:W-:-:S04]  /*0510*/  FFMA R26, R26, R23, R15 ;  /* 0x000000171a1a7223 */ /* 0x010fc8000000000f */
[----:B--2---:R-:W-:-:S04]  /*0520*/  FFMA R26, R17, R24, R26 ;  /* 0x00000018111a7223 */ /* 0x004fc8000000001a */
[----:B-----5:R-:W-:Y:S01]  /*0530*/  FFMA R15, R29, R18, R26 ;  /* 0x000000121d0f7223 */ /* 0x020fe2000000001a */
[----:B------:R-:W-:Y:S06]  /*0540*/  @P1 BRA `(.L_x_1) ;  /* 0xfffffffc00401947 */ /* 0x000fec000383ffff */
.L_x_0:
[----:B------:R-:W-:Y:S05]  /*0550*/  @!P0 BRA `(.L_x_2) ;  /* 0x0000000000e48947 */ /* 0x000fea0003800000 */
[----:B------:R-:W-:Y:S02]  /*0560*/  ISETP.GE.U32.AND P0, PT, R2, 0x4, PT ;  /* 0x000000040200780c */ /* 0x000fe40003f06070 */
[----:B------:R-:W-:-:S04]  /*0570*/  LOP3.LUT R4, R3, 0x3, RZ, 0xc0, !PT ;  /* 0x0000000303047812 */ /* 0x000fc800078ec0ff */
[----:B------:R-:W-:-:S07]  /*0580*/  ISETP.NE.AND P1, PT, R4, RZ, PT ;  /* 0x000000ff0400720c */ /* 0x000fce0003f25270 */
[----:B------:R-:W-:Y:S06]  /*0590*/  @!P0 BRA `(.L_x_3) ;  /* 0x0000000000648947 */ /* 0x000fec0003800000 */
[----:B------:R-:W1:Y:S01]  /*05a0*/  LDC.64 R8, c[0x0][0x388] ;  /* 0x0000e200ff087b82 */ /* 0x000e620000000a00 */
[----:B------:R-:W-:Y:S01]  /*05b0*/  IMAD R18, R6, R3, R0 ;  /* 0x0000000306127224 */ /* 0x000fe200078e0200 */
[----:B------:R-:W-:-:S04]  /*05c0*/  IADD3 R7, PT, PT, R5, R6, RZ ;  /* 0x0000000605077210 */ /* 0x000fc80007ffe0ff */
[C---:B------:R-:W-:Y:S02]  /*05d0*/  IADD3 R16, PT, PT, R18.reuse, R3, RZ ;  /* 0x0000000312107210 */ /* 0x040fe40007ffe0ff */
[----:B------:R-:W2:Y:S01]  /*05e0*/  LDC.64 R10, c[0x0][0x380] ;  /* 0x0000e000ff0a7b82 */ /* 0x000ea20000000a00 */
[----:B-1----:R-:W-:-:S06]  /*05f0*/  IMAD.WIDE.U32 R18, R18, 0x4, R8 ;  /* 0x0000000412127825 */ /* 0x002fcc00078e0008 */
[----:B0-----:R-:W3:Y:S01]  /*0600*/  LDG.E R18, desc[UR8][R18.64] ;  /* 0x0000000812127981 */ /* 0x001ee2000c1e1900 */
[----:B--2---:R-:W-:Y:S01]  /*0610*/  IMAD.WIDE R10, R7, 0x4, R10 ;  /* 0x00000004070a7825 */ /* 0x004fe200078e020a */
[----:B------:R-:W-:-:S03]  /*0620*/  IADD3 R7, PT, PT, R16, R3, RZ ;  /* 0x0000000310077210 */ /* 0x000fc60007ffe0ff */
[--C-:B------:R-:W-:Y:S01]  /*0630*/  IMAD.WIDE.U32 R16, R16, 0x4, R8.reuse ;  /* 0x0000000410107825 */ /* 0x100fe200078e0008 */
[----:B------:R-:W3:Y:S01]  /*0640*/  LDG.E R2, desc[UR8][R10.64] ;  /* 0x000000080a027981 */ /* 0x000ee2000c1e1900 */
[C---:B------:R-:W-:Y:S02]  /*0650*/  IADD3 R21, PT, PT, R7.reuse, R3, RZ ;  /* 0x0000000307157210 */ /* 0x040fe40007ffe0ff */
[--C-:B------:R-:W-:Y:S01]  /*0660*/  IMAD.WIDE.U32 R12, R7, 0x4, R8.reuse ;  /* 0x00000004070c7825 */ /* 0x100fe200078e0008 */
[----:B------:R-:W2:Y:S04]  /*0670*/  LDG.E R23, desc[UR8][R10.64+0xc] ;  /* 0x00000c080a177981 */ /* 0x000ea8000c1e1900 */
[----:B------:R-:W4:Y:S01]  /*0680*/  LDG.E R16, desc[UR8][R16.64] ;  /* 0x0000000810107981 */ /* 0x000f22000c1e1900 */
[----:B------:R-:W-:-:S03]  /*0690*/  IMAD.WIDE.U32 R8, R21, 0x4, R8 ;  /* 0x0000000415087825 */ /* 0x000fc600078e0008 */
[----:B------:R-:W4:Y:S04]  /*06a0*/  LDG.E R7, desc[UR8][R10.64+0x4] ;  /* 0x000004080a077981 */ /* 0x000f28000c1e1900 */
[----:B------:R-:W5:Y:S04]  /*06b0*/  LDG.E R12, desc[UR8][R12.64] ;  /* 0x000000080c0c7981 */ /* 0x000f68000c1e1900 */
[----:B------:R-:W5:Y:S04]  /*06c0*/  LDG.E R21, desc[UR8][R10.64+0x8] ;  /* 0x000008080a157981 */ /* 0x000f68000c1e1900 */
[----:B------:R-:W2:Y:S01]  /*06d0*/  LDG.E R8, desc[UR8][R8.64] ;  /* 0x0000000808087981 */ /* 0x000ea2000c1e1900 */
[----:B------:R-:W-:Y:S01]  /*06e0*/  IADD3 R6, PT, PT, R6, 0x4, RZ ;  /* 0x0000000406067810 */ /* 0x000fe20007ffe0ff */
[----:B---3--:R-:W-:-:S04]  /*06f0*/  FFMA R2, R2, R18, R15 ;  /* 0x0000001202027223 */ /* 0x008fc8000000000f */
[----:B----4-:R-:W-:-:S04]  /*0700*/  FFMA R2, R7, R16, R2 ;  /* 0x0000001007027223 */ /* 0x010fc80000000002 */
[----:B-----5:R-:W-:-:S04]  /*0710*/  FFMA R2, R21, R12, R2 ;  /* 0x0000000c15027223 */ /* 0x020fc80000000002 */
[----:B--2---:R-:W-:-:S07]  /*0720*/  FFMA R15, R23, R8, R2 ;  /* 0x00000008170f7223 */ /* 0x004fce0000000002 */
.L_x_3:
[----:B------:R-:W-:Y:S05]  /*0730*/  @!P1 BRA `(.L_x_2) ;  /* 0x00000000006c9947 */ /* 0x000fea0003800000 */
[----:B------:R-:W1:Y:S01]  /*0740*/  LDC.64 R18, c[0x0][0x388] ;  /* 0x0000e200ff127b82 */ /* 0x000e620000000a00 */
[----:B------:R-:W-:Y:S02]  /*0750*/  ISETP.NE.AND P0, PT, R4, 0x1, PT ;  /* 0x000000010400780c */ /* 0x000fe40003f05270 */
[----:B------:R-:W-:-:S04]  /*0760*/  LOP3.LUT R2, R3, 0x1, RZ, 0xc0, !PT ;  /* 0x0000000103027812 */ /* 0x000fc800078ec0ff */
[----:B------:R-:W-:Y:S01]  /*0770*/  ISETP.NE.U32.AND P1, PT, R2, 0x1, PT ;  /* 0x000000010200780c */ /* 0x000fe20003f25070 */
[----:B------:R-:W2:Y:S06]  /*0780*/  LDC.64 R8, c[0x0][0x380] ;  /* 0x0000e000ff087b82 */ /* 0x000eac0000000a00 */
[C---:B------:R-:W-:Y:S01]  /*0790*/  @P0 IMAD R16, R6.reuse, R3, R0 ;  /* 0x0000000306100224 */ /* 0x040fe200078e0200 */
[----:B------:R-:W-:Y:S01]  /*07a0*/  @P0 IADD3 R7, PT, PT, R5, R6, RZ ;  /* 0x0000000605070210 */ /* 0x000fe20007ffe0ff */
[----:B------:R-:W3:Y:S01]  /*07b0*/  LDC.64 R12, c[0x0][0x380] ;  /* 0x0000e000ff0c7b82 */ /* 0x000ee20000000a00 */
[----:B------:R-:W-:-:S02]  /*07c0*/  @P0 IADD3 R6, PT, PT, R6, 0x2, RZ ;  /* 0x0000000206060810 */ /* 0x000fc40007ffe0ff */
[----:B------:R-:W-:-:S03]  /*07d0*/  @P0 IADD3 R21, PT, PT, R16, R3, RZ ;  /* 0x0000000310150210 */ /* 0x000fc60007ffe0ff */
[----:B------:R-:W-:Y:S02]  /*07e0*/  @!P1 IMAD R3, R6, R3, R0 ;  /* 0x0000000306039224 */ /* 0x000fe400078e0200 */
[----:B------:R-:W4:Y:S01]  /*07f0*/  LDC.64 R10, c[0x0][0x388] ;  /* 0x0000e200ff0a7b82 */ /* 0x000f220000000a00 */
[----:B-1----:R-:W-:-:S04]  /*0800*/  @P0 IMAD.WIDE.U32 R16, R16, 0x4, R18 ;  /* 0x0000000410100825 */ /* 0x002fc800078e0012 */
[----:B------:R-:W-:Y:S02]  /*0810*/  @P0 IMAD.WIDE.U32 R18, R21, 0x4, R18 ;  /* 0x0000000415120825 */ /* 0x000fe400078e0012 */
[----:B0-----:R-:W5:Y:S02]  /*0820*/  @P0 LDG.E R16, desc[UR8][R16.64] ;  /* 0x0000000810100981 */ /* 0x001f64000c1e1900 */
[----:B--2---:R-:W-:Y:S01]  /*0830*/  @P0 IMAD.WIDE R8, R7, 0x4, R8 ;  /* 0x0000000407080825 */ /* 0x004fe200078e0208 */
[----:B------:R-:W-:Y:S01]  /*0840*/  @!P1 IADD3 R7, PT, PT, R5, R6, RZ ;  /* 0x0000000605079210 */ /* 0x000fe20007ffe0ff */
[----:B------:R-:W2:Y:S04]  /*0850*/  @P0 LDG.E R18, desc[UR8][R18.64] ;  /* 0x0000000812120981 */ /* 0x000ea8000c1e1900 */
[----:B------:R-:W5:Y:S01]  /*0860*/  @P0 LDG.E R2, desc[UR8][R8.64] ;  /* 0x0000000808020981 */ /* 0x000f62000c1e1900 */
[----:B---3--:R-:W-:-:S06]  /*0870*/  @!P1 IMAD.WIDE R12, R7, 0x4, R12 ;  /* 0x00000004070c9825 */ /* 0x008fcc00078e020c */
[----:B------:R-:W3:Y:S01]  /*0880*/  @!P1 LDG.E R12, desc[UR8][R12.64] ;  /* 0x000000080c0c9981 */ /* 0x000ee2000c1e1900 */
[----:B----4-:R-:W-:-:S03]  /*0890*/  @!P1 IMAD.WIDE.U32 R10, R3, 0x4, R10 ;  /* 0x00000004030a9825 */ /* 0x010fc600078e000a */
[----:B------:R-:W2:Y:S04]  /*08a0*/  @P0 LDG.E R3, desc[UR8][R8.64+0x4] ;  /* 0x0000040808030981 */ /* 0x000ea8000c1e1900 */
[----:B------:R-:W3:Y:S01]  /*08b0*/  @!P1 LDG.E R10, desc[UR8][R10.64] ;  /* 0x000000080a0a9981 */ /* 0x000ee2000c1e1900 */
[----:B-----5:R-:W-:-:S04]  /*08c0*/  @P0 FFMA R2, R2, R16, R15 ;  /* 0x0000001002020223 */ /* 0x020fc8000000000f */
[----:B--2---:R-:W-:-:S04]  /*08d0*/  @P0 FFMA R15, R3, R18, R2 ;  /* 0x00000012030f0223 */ /* 0x004fc80000000002 */
[----:B---3--:R-:W-:-:S07]  /*08e0*/  @!P1 FFMA R15, R12, R10, R15 ;  /* 0x0000000a0c0f9223 */ /* 0x008fce000000000f */
.L_x_2:
[----:B------:R-:W1:Y:S01]  /*08f0*/  LDC.64 R2, c[0x0][0x390] ;  /* 0x0000e400ff027b82 */ /* 0x000e620000000a00 */
[----:B------:R-:W-:-:S05]  /*0900*/  IADD3 R5, PT, PT, R0, R5, RZ ;  /* 0x0000000500057210 */ /* 0x000fca0007ffe0ff */
[----:B-1----:R-:W-:-:S05]  /*0910*/  IMAD.WIDE R2, R5, 0x4, R2 ;  /* 0x0000000405027825 */ /* 0x002fca00078e0202 */
[----:B0-----:R-:W-:Y:S01]  /*0920*/  STG.E desc[UR8][R2.64], R15 ;  /* 0x0000000f02007986 */ /* 0x001fe2000c101908 */
[----:B------:R-:W-:Y:S05]  /*0930*/  EXIT ;  /* 0x000000000000794d */ /* 0x000fea0003800000 */
.L_x_4:
[----:B------:R-:W-:-:S00]  /*0940*/  BRA `(.L_x_4) ;  /* 0xfffffffc00fc7947 */ /* 0x000fc0000383ffff */
[----:B------:R-:W-:-:S00]  /*0950*/  NOP ;  /* 0x0000000000007918 */ /* 0x000fc00000000000 */
        /* <DEDUP_REMOVED lines=10> */
.L_x_5:


//--------------------- .nv.shared.reserved.0     --------------------------
	.section	.nv.shared.reserved.0,"aw",@nobits
	.weak		__nv_reservedSMEM_offset_0_alias
	.size		__nv_reservedSMEM_offset_0_alias, 0, 64
	.other		__nv_reservedSMEM_offset_0_alias,@"STO_CUDA_RESERVED_SHARED STV_DEFAULT"
__nv_reservedSMEM_offset_0_alias:
	.zero		0
	.zero		64


//--------------------- .nv.constant0._Z20matrixMultiplicationPfS_S_ii --------------------------
	.section	.nv.constant0._Z20matrixMultiplicationPfS_S_ii,"a",@progbits
	.sectionflags	@""
	.align	4
.nv.constant0._Z20matrixMultiplicationPfS_S_ii:
	.zero		928


//--------------------- SYMBOLS --------------------------

	.type		.nv.reservedSmem.offset0,@object
	.size		.nv.reservedSmem.offset0,0x4
